	.headerflags	@"EF_CUDA_TEXMODE_UNIFIED EF_CUDA_64BIT_ADDRESS EF_CUDA_ACCELERATORS EF_CUDA_SM90 EF_CUDA_VIRTUAL_SM(EF_CUDA_SM90)"
	.elftype	@"ET_EXEC"


//--------------------- .nv.info                  --------------------------
	.section	.nv.info,"",@"SHT_CUDA_INFO"
	.align	4


	//----- nvinfo : EIATTR_REGCOUNT
	.align		4
        /*0000*/ 	.byte	0x04, 0x2f
        /*0002*/ 	.short	(.L_3 - .L_2)
	.align		4
.L_2:
        /*0004*/ 	.word	index@(triton_poi_fused__native_batch_norm_legit_no_training_relu_46)
        /*0008*/ 	.word	0x00000012


	//----- nvinfo : EIATTR_MIN_STACK_SIZE
	.align		4
.L_3:
        /*000c*/ 	.byte	0x04, 0x12
        /*000e*/ 	.short	(.L_5 - .L_4)
	.align		4
.L_4:
        /*0010*/ 	.word	index@(triton_poi_fused__native_batch_norm_legit_no_training_relu_46)
        /*0014*/ 	.word	0x00000000


	//----- nvinfo : EIATTR_FRAME_SIZE
	.align		4
.L_5:
        /*0018*/ 	.byte	0x04, 0x11
        /*001a*/ 	.short	(.L_7 - .L_6)
	.align		4
.L_6:
        /*001c*/ 	.word	index@(triton_poi_fused__native_batch_norm_legit_no_training_relu_46)
        /*0020*/ 	.word	0x00000000


	//----- nvinfo : EIATTR_MIN_STACK_SIZE
	.align		4
.L_7:
        /*0024*/ 	.byte	0x04, 0x12
        /*0026*/ 	.short	(.L_9 - .L_8)
	.align		4
.L_8:
        /*0028*/ 	.word	index@(triton_poi_fused__native_batch_norm_legit_no_training_relu_46)
        /*002c*/ 	.word	0x00000000
.L_9:


//--------------------- .nv.info.triton_poi_fused__native_batch_norm_legit_no_training_relu_46 --------------------------
	.section	.nv.info.triton_poi_fused__native_batch_norm_legit_no_training_relu_46,"",@"SHT_CUDA_INFO"
	.sectionflags	@""
	.align	4


	//----- nvinfo : EIATTR_CUDA_API_VERSION
	.align		4
        /*0000*/ 	.byte	0x04, 0x37
        /*0002*/ 	.short	(.L_11 - .L_10)
.L_10:
        /*0004*/ 	.word	0x0000007c


	//----- nvinfo : EIATTR_KPARAM_INFO
	.align		4
.L_11:
        /*0008*/ 	.byte	0x04, 0x17
        /*000a*/ 	.short	(.L_13 - .L_12)
.L_12:
        /*000c*/ 	.word	0x00000000
        /*0010*/ 	.short	0x0006
        /*0012*/ 	.short	0x0030
        /*0014*/ 	.byte	0x00, 0xf0, 0x11, 0x00


	//----- nvinfo : EIATTR_KPARAM_INFO
	.align		4
.L_13:
        /*0018*/ 	.byte	0x04, 0x17
        /*001a*/ 	.short	(.L_15 - .L_14)
.L_14:
        /*001c*/ 	.word	0x00000000
        /*0020*/ 	.short	0x0005
        /*0022*/ 	.short	0x0028
        /*0024*/ 	.byte	0x00, 0xf4, 0x21, 0x00


	//----- nvinfo : EIATTR_KPARAM_INFO
	.align		4
.L_15:
        /*0028*/ 	.byte	0x04, 0x17
        /*002a*/ 	.short	(.L_17 - .L_16)
.L_16:
        /*002c*/ 	.word	0x00000000
        /*0030*/ 	.short	0x0004
        /*0032*/ 	.short	0x0020
        /*0034*/ 	.byte	0x00, 0xf4, 0x21, 0x00


	//----- nvinfo : EIATTR_KPARAM_INFO
	.align		4
.L_17:
        /*0038*/ 	.byte	0x04, 0x17
        /*003a*/ 	.short	(.L_19 - .L_18)
.L_18:
        /*003c*/ 	.word	0x00000000
        /*0040*/ 	.short	0x0003
        /*0042*/ 	.short	0x0018
        /*0044*/ 	.byte	0x00, 0xf4, 0x21, 0x00


	//----- nvinfo : EIATTR_KPARAM_INFO
	.align		4
.L_19:
        /*0048*/ 	.byte	0x04, 0x17
        /*004a*/ 	.short	(.L_21 - .L_20)
.L_20:
        /*004c*/ 	.word	0x00000000
        /*0050*/ 	.short	0x0002
        /*0052*/ 	.short	0x0010
        /*0054*/ 	.byte	0x00, 0xf4, 0x21, 0x00


	//----- nvinfo : EIATTR_KPARAM_INFO
	.align		4
.L_21:
        /*0058*/ 	.byte	0x04, 0x17
        /*005a*/ 	.short	(.L_23 - .L_22)
.L_22:
        /*005c*/ 	.word	0x00000000
        /*0060*/ 	.short	0x0001
        /*0062*/ 	.short	0x0008
        /*0064*/ 	.byte	0x00, 0xf4, 0x21, 0x00


	//----- nvinfo : EIATTR_KPARAM_INFO
	.align		4
.L_23:
        /*0068*/ 	.byte	0x04, 0x17
        /*006a*/ 	.short	(.L_25 - .L_24)
.L_24:
        /*006c*/ 	.word	0x00000000
        /*0070*/ 	.short	0x0000
        /*0072*/ 	.short	0x0000
        /*0074*/ 	.byte	0x00, 0xf4, 0x21, 0x00


	//----- nvinfo : EIATTR_SPARSE_MMA_MASK
	.align		4
.L_25:
        /*0078*/ 	.byte	0x03, 0x50
        /*007a*/ 	.short	0x0000


	//----- nvinfo : EIATTR_MAXREG_COUNT
	.align		4
        /*007c*/ 	.byte	0x03, 0x1b
        /*007e*/ 	.short	0x00ff


	//----- nvinfo : EIATTR_EXIT_INSTR_OFFSETS
	.align		4
        /*0080*/ 	.byte	0x04, 0x1c
        /*0082*/ 	.short	(.L_27 - .L_26)


	//   ....[0]....
.L_26:
        /*0084*/ 	.word	0x000003d0


	//----- nvinfo : EIATTR_REQNTID
	.align		4
.L_27:
        /*0088*/ 	.byte	0x04, 0x10
        /*008a*/ 	.short	(.L_29 - .L_28)
.L_28:
        /*008c*/ 	.word	0x00000100
        /*0090*/ 	.word	0x00000001
        /*0094*/ 	.word	0x00000001


	//----- nvinfo : EIATTR_CBANK_PARAM_SIZE
	.align		4
.L_29:
        /*0098*/ 	.byte	0x03, 0x19
        /*009a*/ 	.short	0x0034


	//----- nvinfo : EIATTR_PARAM_CBANK
	.align		4
        /*009c*/ 	.byte	0x04, 0x0a
        /*009e*/ 	.short	(.L_31 - .L_30)
	.align		4
.L_30:
        /*00a0*/ 	.word	index@(.nv.constant0.triton_poi_fused__native_batch_norm_legit_no_training_relu_46)
        /*00a4*/ 	.short	0x0210
        /*00a6*/ 	.short	0x0034


	//----- nvinfo : EIATTR_SW_WAR
	.align		4
.L_31:
        /*00a8*/ 	.byte	0x04, 0x36
        /*00aa*/ 	.short	(.L_33 - .L_32)
.L_32:
        /*00ac*/ 	.word	0x00000008
.L_33:


//--------------------- .nv.callgraph             --------------------------
	.section	.nv.callgraph,"",@"SHT_CUDA_CALLGRAPH"
	.align	4
	.sectionentsize	8
	.align		4
        /*0000*/ 	.word	0x00000000
	.align		4
        /*0004*/ 	.word	0xffffffff
	.align		4
        /*0008*/ 	.word	0x00000000
	.align		4
        /*000c*/ 	.word	0xfffffffe
	.align		4
        /*0010*/ 	.word	0x00000000
	.align		4
        /*0014*/ 	.word	0xfffffffd
	.align		4
        /*0018*/ 	.word	0x00000000
	.align		4
        /*001c*/ 	.word	0xfffffffc


//--------------------- .nv.constant4             --------------------------
	.section	.nv.constant4,"a",@progbits
	.align	8
	.align		8
.nv.constant4:
        /*0000*/ 	.dword	_$_str
	.align		8
        /*0008*/ 	.dword	_$_str_$_2


//--------------------- .text.triton_poi_fused__native_batch_norm_legit_no_training_relu_46 --------------------------
	.section	.text.triton_poi_fused__native_batch_norm_legit_no_training_relu_46,"ax",@progbits
	.align	128
        .global         triton_poi_fused__native_batch_norm_legit_no_training_relu_46
        .type           triton_poi_fused__native_batch_norm_legit_no_training_relu_46,@function
        .size           triton_poi_fused__native_batch_norm_legit_no_training_relu_46,(.L_x_1 - triton_poi_fused__native_batch_norm_legit_no_training_relu_46)
        .other          triton_poi_fused__native_batch_norm_legit_no_training_relu_46,@"STO_CUDA_ENTRY STV_DEFAULT"
triton_poi_fused__native_batch_norm_legit_no_training_relu_46:
.text.triton_poi_fused__native_batch_norm_legit_no_training_relu_46:
[----:B------:R-:W-:Y:S01]  /*0000*/  LDC R1, c[0x0][0x28] ;  /* 0x00000a00ff017b82 */ /* 0x000fe20000000800 */
[----:B------:R-:W1:Y:S07]  /*0010*/  S2R R0, SR_TID.X ;  /* 0x0000000000007919 */ /* 0x000e6e0000002100 */
[----:B------:R-:W2:Y:S01]  /*0020*/  LDC.64 R2, c[0x0][0x220] ;  /* 0x00008800ff027b82 */ /* 0x000ea20000000a00 */
[----:B------:R-:W-:Y:S01]  /*0030*/  ULDC.64 UR4, c[0x0][0x208] ;  /* 0x0000820000047ab9 */ /* 0x000fe20000000a00 */
[----:B------:R-:W3:Y:S06]  /*0040*/  S2R R7, SR_CTAID.X ;  /* 0x0000000000077919 */ /* 0x000eec0000002500 */
[----:B------:R-:W4:Y:S08]  /*0050*/  LDC.64 R8, c[0x0][0x228] ;  /* 0x00008a00ff087b82 */ /* 0x000f300000000a00 */
[----:B------:R-:W5:Y:S01]  /*0060*/  LDC.64 R10, c[0x0][0x230] ;  /* 0x00008c00ff0a7b82 */ /* 0x000f620000000a00 */
[----:B-1----:R-:W-:-:S02]  /*0070*/  SHF.L.U32 R0, R0, 0x1, RZ ;  /* 0x0000000100007819 */ /* 0x002fc400000006ff */
[----:B---3--:R-:W-:Y:S02]  /*0080*/  SHF.R.S32.HI R5, RZ, 0x16, R7 ;  /* 0x00000016ff057819 */ /* 0x008fe40000011407 */
[----:B------:R-:W-:Y:S02]  /*0090*/  LOP3.LUT R0, R0, 0x1fe, RZ, 0xc0, !PT ;  /* 0x000001fe00007812 */ /* 0x000fe400078ec0ff */
[----:B------:R-:W-:Y:S02]  /*00a0*/  SGXT R5, R5, 0x1 ;  /* 0x000000010505781a */ /* 0x000fe40000000200 */
[----:B------:R-:W-:Y:S02]  /*00b0*/  LEA R0, R7, R0, 0x9 ;  /* 0x0000000007007211 */ /* 0x000fe400078e48ff */
[----:B------:R-:W1:Y:S02]  /*00c0*/  LDC.64 R6, c[0x0][0x218] ;  /* 0x00008600ff067b82 */ /* 0x000e640000000a00 */
[----:B------:R-:W-:-:S04]  /*00d0*/  LEA.HI R5, R5, R0, RZ, 0xb ;  /* 0x0000000005057211 */ /* 0x000fc800078f58ff */
[----:B------:R-:W-:-:S04]  /*00e0*/  LOP3.LUT R5, R5, 0xfffff800, RZ, 0xc0, !PT ;  /* 0xfffff80005057812 */ /* 0x000fc800078ec0ff */
[----:B------:R-:W-:Y:S02]  /*00f0*/  IADD3 R13, R0, -R5, RZ ;  /* 0x80000005000d7210 */ /* 0x000fe40007ffe0ff */
[----:B------:R-:W3:Y:S03]  /*0100*/  LDC.64 R4, c[0x0][0x210] ;  /* 0x00008400ff047b82 */ /* 0x000ee60000000a00 */
[----:B--2---:R-:W-:-:S06]  /*0110*/  IMAD.WIDE R2, R13, 0x4, R2 ;  /* 0x000000040d027825 */ /* 0x004fcc00078e0202 */
[----:B------:R-:W2:Y:S01]  /*0120*/  LDG.E.EL.64 R2, desc[UR4][R2.64] ;  /* 0x0000000402027981 */ /* 0x000ea2000c2e1b00 */
[----:B-1----:R-:W-:-:S04]  /*0130*/  IMAD.WIDE R6, R13, 0x4, R6 ;  /* 0x000000040d067825 */ /* 0x002fc800078e0206 */
[C---:B----4-:R-:W-:Y:S02]  /*0140*/  IMAD.WIDE R8, R13.reuse, 0x4, R8 ;  /* 0x000000040d087825 */ /* 0x050fe400078e0208 */
[----:B------:R-:W4:Y:S02]  /*0150*/  LDG.E.EL.64 R6, desc[UR4][R6.64] ;  /* 0x0000000406067981 */ /* 0x000f24000c2e1b00 */
[----:B-----5:R-:W-:Y:S02]  /*0160*/  IMAD.WIDE R10, R13, 0x4, R10 ;  /* 0x000000040d0a7825 */ /* 0x020fe400078e020a */
[----:B------:R-:W5:Y:S02]  /*0170*/  LDG.E.EL.64 R8, desc[UR4][R8.64] ;  /* 0x0000000408087981 */ /* 0x000f64000c2e1b00 */
[----:B---3--:R-:W-:Y:S02]  /*0180*/  IMAD.WIDE R4, R0, 0x4, R4 ;  /* 0x0000000400047825 */ /* 0x008fe400078e0204 */
[----:B------:R-:W5:Y:S04]  /*0190*/  LDG.E.EL.64 R10, desc[UR4][R10.64] ;  /* 0x000000040a0a7981 */ /* 0x000f68000c2e1b00 */
[----:B------:R-:W4:Y:S01]  /*01a0*/  LDG.E.64 R4, desc[UR4][R4.64] ;  /* 0x0000000404047981 */ /* 0x000f22000c1e1b00 */
[----:B------:R-:W-:Y:S01]  /*01b0*/  HFMA2.MMA R14, -RZ, RZ, 1.625, 0 ;  /* 0x3e800000ff0e7435 */ /* 0x000fe200000001ff */
[----:B--2---:R-:W-:Y:S01]  /*01c0*/  FADD R2, R2, 9.9999997473787516356e-06 ;  /* 0x3727c5ac02027421 */ /* 0x004fe20000000000 */
[----:B------:R-:W-:-:S03]  /*01d0*/  FADD R3, R3, 9.9999997473787516356e-06 ;  /* 0x3727c5ac03037421 */ /* 0x000fc60000000000 */
[----:B------:R-:W1:Y:S08]  /*01e0*/  MUFU.SQRT R12, R2 ;  /* 0x00000002000c7308 */ /* 0x000e700000002000 */
[----:B------:R2:W3:Y:S01]  /*01f0*/  MUFU.SQRT R13, R3 ;  /* 0x00000003000d7308 */ /* 0x0004e20000002000 */
[C---:B-1----:R-:W-:Y:S02]  /*0200*/  FSETP.GT.AND P0, PT, R12.reuse, 8.50705917302346158658e+37, PT ;  /* 0x7e8000000c00780b */ /* 0x042fe40003f04000 */
[----:B------:R-:W-:Y:S01]  /*0210*/  FSETP.GEU.AND P2, PT, R12, 1.175494350822287508e-38, PT ;  /* 0x008000000c00780b */ /* 0x000fe20003f4e000 */
[----:B--2---:R-:W1:Y:S01]  /*0220*/  LDC.64 R2, c[0x0][0x238] ;  /* 0x00008e00ff027b82 */ /* 0x004e620000000a00 */
[----:B---3--:R-:W-:-:S02]  /*0230*/  FSETP.GT.AND P1, PT, R13, 8.50705917302346158658e+37, PT ;  /* 0x7e8000000d00780b */ /* 0x008fc40003f24000 */
[----:B------:R-:W-:-:S07]  /*0240*/  FSETP.GEU.AND P3, PT, R13, 1.175494350822287508e-38, PT ;  /* 0x008000000d00780b */ /* 0x000fce0003f6e000 */
[----:B------:R-:W-:-:S04]  /*0250*/  @P0 FMUL R12, R12, 0.25 ;  /* 0x3e8000000c0c0820 */ /* 0x000fc80000400000 */
[----:B------:R-:W-:Y:S01]  /*0260*/  @!P2 FMUL R12, R12, 16777216 ;  /* 0x4b8000000c0ca820 */ /* 0x000fe20000400000 */
[----:B------:R-:W-:-:S04]  /*0270*/  @P1 FMUL R13, R13, 0.25 ;  /* 0x3e8000000d0d1820 */ /* 0x000fc80000400000 */
[----:B------:R-:W-:Y:S01]  /*0280*/  @!P3 FMUL R13, R13, 16777216 ;  /* 0x4b8000000d0db820 */ /* 0x000fe20000400000 */
[----:B------:R-:W2:Y:S01]  /*0290*/  MUFU.RCP R12, R12 ;  /* 0x0000000c000c7308 */ /* 0x000ea20000001000 */
[----:B------:R-:W-:-:S07]  /*02a0*/  FSEL R15, R14, 1, P0 ;  /* 0x3f8000000e0f7808 */ /* 0x000fce0000000000 */
[----:B------:R-:W3:Y:S01]  /*02b0*/  MUFU.RCP R13, R13 ;  /* 0x0000000d000d7308 */ /* 0x000ee20000001000 */
[----:B------:R-:W-:Y:S01]  /*02c0*/  FSEL R14, R14, 1, P1 ;  /* 0x3f8000000e0e7808 */ /* 0x000fe20000800000 */
[----:B------:R-:W-:-:S04]  /*02d0*/  @!P2 FMUL R15, R15, 16777216 ;  /* 0x4b8000000f0fa820 */ /* 0x000fc80000400000 */
[----:B------:R-:W-:Y:S01]  /*02e0*/  @!P3 FMUL R14, R14, 16777216 ;  /* 0x4b8000000e0eb820 */ /* 0x000fe20000400000 */
[----:B----4-:R-:W-:Y:S01]  /*02f0*/  FADD R5, R5, -R7 ;  /* 0x8000000705057221 */ /* 0x010fe20000000000 */
[----:B------:R-:W-:Y:S01]  /*0300*/  FADD R4, R4, -R6 ;  /* 0x8000000604047221 */ /* 0x000fe20000000000 */
[----:B--2---:R-:W-:Y:S01]  /*0310*/  FMUL R15, R12, R15 ;  /* 0x0000000f0c0f7220 */ /* 0x004fe20000400000 */
[----:B---3--:R-:W-:-:S03]  /*0320*/  FMUL R14, R13, R14 ;  /* 0x0000000e0d0e7220 */ /* 0x008fc60000400000 */
[----:B------:R-:W-:Y:S01]  /*0330*/  FMUL R15, R4, R15 ;  /* 0x0000000f040f7220 */ /* 0x000fe20000400000 */
[----:B------:R-:W-:-:S03]  /*0340*/  FMUL R14, R5, R14 ;  /* 0x0000000e050e7220 */ /* 0x000fc60000400000 */
[----:B-----5:R-:W-:Y:S01]  /*0350*/  FFMA R8, R8, R15, R10 ;  /* 0x0000000f08087223 */ /* 0x020fe2000000000a */
[----:B------:R-:W-:-:S04]  /*0360*/  FFMA R9, R9, R14, R11 ;  /* 0x0000000e09097223 */ /* 0x000fc8000000000b */
[----:B------:R-:W-:Y:S02]  /*0370*/  FSETP.GEU.AND P0, PT, R8, RZ, PT ;  /* 0x000000ff0800720b */ /* 0x000fe40003f0e000 */
[C---:B------:R-:W-:Y:S01]  /*0380*/  FSETP.GEU.AND P1, PT, R9.reuse, RZ, PT ;  /* 0x000000ff0900720b */ /* 0x040fe20003f2e000 */
[----:B-1----:R-:W-:Y:S01]  /*0390*/  IMAD.WIDE R2, R0, 0x4, R2 ;  /* 0x0000000400027825 */ /* 0x002fe200078e0202 */
[----:B------:R-:W-:Y:S02]  /*03a0*/  FSEL R8, R8, RZ, P0 ;  /* 0x000000ff08087208 */ /* 0x000fe40000000000 */
[----:B------:R-:W-:-:S05]  /*03b0*/  FSEL R9, R9, RZ, P1 ;  /* 0x000000ff09097208 */ /* 0x000fca0000800000 */
[----:B------:R-:W-:Y:S01]  /*03c0*/  STG.E.64 desc[UR4][R2.64], R8 ;  /* 0x0000000802007986 */ /* 0x000fe2000c101b04 */
[----:B------:R-:W-:Y:S05]  /*03d0*/  EXIT ;  /* 0x000000000000794d */ /* 0x000fea0003800000 */
.L_x_0:
[----:B------:R-:W-:-:S00]  /*03e0*/  BRA `(.L_x_0) ;  /* 0xfffffffc00fc7947 */ /* 0x000fc0000383ffff */
[----:B------:R-:W-:-:S00]  /*03f0*/  NOP ;  /* 0x0000000000007918 */ /* 0x000fc00000000000 */
        /* <DEDUP_REMOVED lines=8> */
.L_x_1:


//--------------------- .nv.global.init           --------------------------
	.section	.nv.global.init,"aw",@progbits
.nv.global.init:
	.type		_$_str,@object
	.size		_$_str,(_$_str_$_2 - _$_str)
_$_str:
        /*0000*/ 	.byte	0x5f, 0x5f, 0x43, 0x55, 0x44, 0x41, 0x5f, 0x46, 0x54, 0x5a, 0x00
	.type		_$_str_$_2,@object
	.size		_$_str_$_2,(.L_1 - _$_str_$_2)
_$_str_$_2:
        /*000b*/ 	.byte	0x5f, 0x5f, 0x43, 0x55, 0x44, 0x41, 0x5f, 0x50, 0x52, 0x45, 0x43, 0x5f, 0x53, 0x51, 0x52, 0x54
        /*001b*/ 	.byte	0x00
.L_1:


//--------------------- .nv.constant0.triton_poi_fused__native_batch_norm_legit_no_training_relu_46 --------------------------
	.section	.nv.constant0.triton_poi_fused__native_batch_norm_legit_no_training_relu_46,"a",@progbits
	.sectionflags	@""
	.align	4
.nv.constant0.triton_poi_fused__native_batch_norm_legit_no_training_relu_46:
	.zero		580
